	.headerflags	@"EF_CUDA_TEXMODE_UNIFIED EF_CUDA_64BIT_ADDRESS EF_CUDA_SM86 EF_CUDA_VIRTUAL_SM(EF_CUDA_SM86)"
	.elftype	@"ET_EXEC"


//--------------------- .nv.info                  --------------------------
	.section	.nv.info,"",@"SHT_CUDA_INFO"
	.align	4


	//----- nvinfo : EIATTR_REGCOUNT
	.align		4
        /*0000*/ 	.byte	0x04, 0x2f
        /*0002*/ 	.short	(.L_1 - .L_0)
	.align		4
.L_0:
        /*0004*/ 	.word	index@(triton_mm)
        /*0008*/ 	.word	0x00000048


	//----- nvinfo : EIATTR_MAX_STACK_SIZE
	.align		4
.L_1:
        /*000c*/ 	.byte	0x04, 0x23
        /*000e*/ 	.short	(.L_3 - .L_2)
	.align		4
.L_2:
        /*0010*/ 	.word	index@(triton_mm)
        /*0014*/ 	.word	0x00000000


	//----- nvinfo : EIATTR_MIN_STACK_SIZE
	.align		4
.L_3:
        /*0018*/ 	.byte	0x04, 0x12
        /*001a*/ 	.short	(.L_5 - .L_4)
	.align		4
.L_4:
        /*001c*/ 	.word	index@(triton_mm)
        /*0020*/ 	.word	0x00000000


	//----- nvinfo : EIATTR_FRAME_SIZE
	.align		4
.L_5:
        /*0024*/ 	.byte	0x04, 0x11
        /*0026*/ 	.short	(.L_7 - .L_6)
	.align		4
.L_6:
        /*0028*/ 	.word	index@(triton_mm)
        /*002c*/ 	.word	0x00000000
.L_7:


//--------------------- .nv.info.triton_mm        --------------------------
	.section	.nv.info.triton_mm,"",@"SHT_CUDA_INFO"
	.align	4


	//----- nvinfo : EIATTR_CUDA_API_VERSION
	.align		4
        /*0000*/ 	.byte	0x04, 0x37
        /*0002*/ 	.short	(.L_9 - .L_8)
.L_8:
        /*0004*/ 	.word	0x0000007b


	//----- nvinfo : EIATTR_SW2861232_WAR
	.align		4
.L_9:
        /*0008*/ 	.byte	0x01, 0x35
	.zero		2


	//----- nvinfo : EIATTR_PARAM_CBANK
	.align		4
        /*000c*/ 	.byte	0x04, 0x0a
        /*000e*/ 	.short	(.L_11 - .L_10)
	.align		4
.L_10:
        /*0010*/ 	.word	index@(.nv.constant0.triton_mm)
        /*0014*/ 	.short	0x0160
        /*0016*/ 	.short	0x001c


	//----- nvinfo : EIATTR_CBANK_PARAM_SIZE
	.align		4
.L_11:
        /*0018*/ 	.byte	0x03, 0x19
        /*001a*/ 	.short	0x001c


	//----- nvinfo : EIATTR_KPARAM_INFO
	.align		4
        /*001c*/ 	.byte	0x04, 0x17
        /*001e*/ 	.short	(.L_13 - .L_12)
.L_12:
        /*0020*/ 	.word	0x00000000
        /*0024*/ 	.short	0x0003
        /*0026*/ 	.short	0x0018
        /*0028*/ 	.byte	0x00, 0xf0, 0x11, 0x00


	//----- nvinfo : EIATTR_KPARAM_INFO
	.align		4
.L_13:
        /*002c*/ 	.byte	0x04, 0x17
        /*002e*/ 	.short	(.L_15 - .L_14)
.L_14:
        /*0030*/ 	.word	0x00000000
        /*0034*/ 	.short	0x0002
        /*0036*/ 	.short	0x0010
        /*0038*/ 	.byte	0x00, 0xf0, 0x21, 0x00


	//----- nvinfo : EIATTR_KPARAM_INFO
	.align		4
.L_15:
        /*003c*/ 	.byte	0x04, 0x17
        /*003e*/ 	.short	(.L_17 - .L_16)
.L_16:
        /*0040*/ 	.word	0x00000000
        /*0044*/ 	.short	0x0001
        /*0046*/ 	.short	0x0008
        /*0048*/ 	.byte	0x00, 0xf0, 0x21, 0x00


	//----- nvinfo : EIATTR_KPARAM_INFO
	.align		4
.L_17:
        /*004c*/ 	.byte	0x04, 0x17
        /*004e*/ 	.short	(.L_19 - .L_18)
.L_18:
        /*0050*/ 	.word	0x00000000
        /*0054*/ 	.short	0x0000
        /*0056*/ 	.short	0x0000
        /*0058*/ 	.byte	0x00, 0xf0, 0x21, 0x00


	//----- nvinfo : EIATTR_MAXREG_COUNT
	.align		4
.L_19:
        /*005c*/ 	.byte	0x03, 0x1b
        /*005e*/ 	.short	0x00ff


	//----- nvinfo : EIATTR_EXIT_INSTR_OFFSETS
	.align		4
        /*0060*/ 	.byte	0x04, 0x1c
        /*0062*/ 	.short	(.L_21 - .L_20)


	//   ....[0]....
.L_20:
        /*0064*/ 	.word	0x00000040


	//   ....[1]....
        /*0068*/ 	.word	0x00002170


	//   ....[2]....
        /*006c*/ 	.word	0x000021c0


	//----- nvinfo : EIATTR_MAX_THREADS
	.align		4
.L_21:
        /*0070*/ 	.byte	0x04, 0x05
        /*0072*/ 	.short	(.L_23 - .L_22)
.L_22:
        /*0074*/ 	.word	0x00000100
        /*0078*/ 	.word	0x00000001
        /*007c*/ 	.word	0x00000001
.L_23:


//--------------------- .nv.rel.action            --------------------------
	.section	.nv.rel.action,"",@"SHT_CUDA_RELOCINFO"
	.align	8
	.sectionentsize	8
        /*0000*/ 	.byte	0x73, 0x00, 0x00, 0x00, 0x00, 0x00, 0x00, 0x00, 0x00, 0x00, 0x00, 0x11, 0x25, 0x00, 0x05, 0x36


//--------------------- .nv.constant0.triton_mm   --------------------------
	.section	.nv.constant0.triton_mm,"a",@progbits
	.align	4
.nv.constant0.triton_mm:
	.zero		380


//--------------------- .text.triton_mm           --------------------------
	.section	.text.triton_mm,"ax",@progbits
	.sectionflags	@"SHF_BARRIERS=1"
	.sectioninfo	@"SHI_REGISTERS=72"
	.align	128
        .global         triton_mm
        .type           triton_mm,@function
        .size           triton_mm,(.L_x_3 - triton_mm)
        .other          triton_mm,@"STO_CUDA_ENTRY STV_DEFAULT"
triton_mm:
.text.triton_mm:
[----:B------:R-:W-:-:S02]  /*0000*/  MOV R1, c[0x0][0x28] ;  /* 0x00000a0000017a02 */ /* 0x000fc40000000f00 */
[----:B------:R-:W-:-:S05]  /*0010*/  MOV R62, c[0x0][0x178] ;  /* 0x00005e00003e7a02 */ /* 0x000fca0000000f00 */
[----:B------:R-:W-:-:S05]  /*0020*/  IMAD R0, R62, 0x2260, RZ ;  /* 0x000022603e007824 */ /* 0x000fca00078e02ff */
[----:B------:R-:W-:-:S13]  /*0030*/  ISETP.NE.AND P0, PT, R0, RZ, PT ;  /* 0x000000ff0000720c */ /* 0x000fda0003f05270 */
[----:B------:R-:W-:Y:S05]  /*0040*/  @!P0 EXIT ;  /* 0x000000000000894d */ /* 0x000fea0003800000 */
[----:B------:R-:W1:Y:S01]  /*0050*/  S2R R8, SR_CTAID.X ;  /* 0x0000000000087919 */ /* 0x000e620000002500 */
[----:B------:R-:W-:Y:S01]  /*0060*/  IMAD R62, R62, 0x32, RZ ;  /* 0x000000323e3e7824 */ /* 0x000fe200078e02ff */
[----:B------:R-:W-:Y:S01]  /*0070*/  ULDC.64 UR8, c[0x0][0x118] ;  /* 0x0000460000087ab9 */ /* 0x000fe20000000a00 */
[----:B------:R-:W-:Y:S01]  /*0080*/  MOV R52, 0x3 ;  /* 0x0000000300347802 */ /* 0x000fe20000000f00 */
[----:B------:R-:W2:Y:S01]  /*0090*/  S2R R60, SR_TID.X ;  /* 0x00000000003c7919 */ /* 0x000ea20000002100 */
[----:B------:R-:W-:Y:S01]  /*00a0*/  MOV R51, 0xffffffe0 ;  /* 0xffffffe000337802 */ /* 0x000fe20000000f00 */
[----:B------:R-:W-:Y:S01]  /*00b0*/  CS2R R32, SRZ ;  /* 0x0000000000207805 */ /* 0x000fe2000001ff00 */
[----:B------:R-:W-:Y:S01]  /*00c0*/  IADD3 R0, R62, 0x3f, RZ ;  /* 0x0000003f3e007810 */ /* 0x000fe20007ffe0ff */
[----:B------:R-:W-:Y:S01]  /*00d0*/  CS2R R38, SRZ ;  /* 0x0000000000267805 */ /* 0x000fe2000001ff00 */
[----:B------:R-:W-:Y:S01]  /*00e0*/  IABS R12, R62 ;  /* 0x0000003e000c7213 */ /* 0x000fe20000000000 */
[----:B------:R-:W-:Y:S01]  /*00f0*/  CS2R R46, SRZ ;  /* 0x00000000002e7805 */ /* 0x000fe2000001ff00 */
[----:B------:R-:W-:Y:S01]  /*0100*/  SHF.R.S32.HI R3, RZ, 0x1f, R0 ;  /* 0x0000001fff037819 */ /* 0x000fe20000011400 */
[----:B------:R-:W-:Y:S01]  /*0110*/  CS2R R34, SRZ ;  /* 0x0000000000227805 */ /* 0x000fe2000001ff00 */
[----:B------:R-:W-:-:S02]  /*0120*/  UMOV UR6, 0x8000 ;  /* 0x0000800000067882 */ /* 0x000fc40000000000 */
[----:B------:R-:W-:Y:S01]  /*0130*/  LEA.HI R3, R3, R0, RZ, 0x6 ;  /* 0x0000000003037211 */ /* 0x000fe200078f30ff */
[----:B------:R-:W-:Y:S02]  /*0140*/  UMOV UR4, URZ ;  /* 0x0000003f00047c82 */ /* 0x000fe40008000000 */
[----:B------:R-:W-:Y:S01]  /*0150*/  UMOV UR5, URZ ;  /* 0x0000003f00057c82 */ /* 0x000fe20008000000 */
[C---:B-1----:R-:W-:Y:S01]  /*0160*/  IMAD.HI R2, R8.reuse, 0x2aaaaaab, RZ ;  /* 0x2aaaaaab08027827 */ /* 0x042fe200078e02ff */
[----:B------:R-:W-:Y:S02]  /*0170*/  ISETP.GE.AND P2, PT, R8, RZ, PT ;  /* 0x000000ff0800720c */ /* 0x000fe40003f46270 */
[----:B--2---:R-:W-:Y:S02]  /*0180*/  SHF.R.U32.HI R61, RZ, 0x3, R60 ;  /* 0x00000003ff3d7819 */ /* 0x004fe4000001163c */
[----:B------:R-:W-:Y:S02]  /*0190*/  SHF.R.U32.HI R5, RZ, 0x1f, R2 ;  /* 0x0000001fff057819 */ /* 0x000fe40000011602 */
[----:B------:R-:W-:-:S02]  /*01a0*/  SGXT.U32 R61, R61, 0x5 ;  /* 0x000000053d3d781a */ /* 0x000fc40000000000 */
[----:B------:R-:W-:Y:S02]  /*01b0*/  LEA.HI.SX32 R5, R2, R5, 0x1d ;  /* 0x0000000502057211 */ /* 0x000fe400078feaff */
[----:B------:R-:W-:Y:S02]  /*01c0*/  SHF.L.U32 R58, R60, 0x2, RZ ;  /* 0x000000023c3a7819 */ /* 0x000fe400000006ff */
[----:B------:R-:W-:Y:S02]  /*01d0*/  SHF.L.U32 R0, R5, 0x3, RZ ;  /* 0x0000000305007819 */ /* 0x000fe400000006ff */
[----:B------:R-:W-:Y:S02]  /*01e0*/  LOP3.LUT R56, R58, 0x1c, RZ, 0xc0, !PT ;  /* 0x0000001c3a387812 */ /* 0x000fe400078ec0ff */
[----:B------:R-:W-:Y:S02]  /*01f0*/  LEA.HI.SX32 R3, R3, -R0, 0x1a ;  /* 0x8000000003037211 */ /* 0x000fe400078fd2ff */
[----:B------:R-:W-:-:S02]  /*0200*/  LEA R59, R61, R56, 0x5 ;  /* 0x000000383d3b7211 */ /* 0x000fc400078e28ff */
[----:B------:R-:W-:Y:S02]  /*0210*/  IMNMX R4, R3, 0x8, PT ;  /* 0x0000000803047817 */ /* 0x000fe40003800200 */
[----:B------:R-:W-:Y:S02]  /*0220*/  SHF.L.U32 R59, R59, 0x2, RZ ;  /* 0x000000023b3b7819 */ /* 0x000fe400000006ff */
[-C--:B------:R-:W-:Y:S02]  /*0230*/  IABS R11, R4.reuse ;  /* 0x00000004000b7213 */ /* 0x080fe40000000000 */
[----:B------:R-:W-:Y:S02]  /*0240*/  IABS R9, R4 ;  /* 0x0000000400097213 */ /* 0x000fe40000000000 */
[----:B------:R-:W1:Y:S01]  /*0250*/  I2F.RP R6, R11 ;  /* 0x0000000b00067306 */ /* 0x000e620000209400 */
[----:B------:R-:W-:Y:S02]  /*0260*/  SHF.L.U32 R55, R60, 0x1, RZ ;  /* 0x000000013c377819 */ /* 0x000fe400000006ff */
[----:B------:R-:W-:-:S02]  /*0270*/  IADD3 R13, RZ, -R9, RZ ;  /* 0x80000009ff0d7210 */ /* 0x000fc40007ffe0ff */
[----:B------:R-:W-:Y:S02]  /*0280*/  IADD3 R54, -R56, 0x30, RZ ;  /* 0x0000003038367810 */ /* 0x000fe40007ffe1ff */
[----:B------:R-:W-:Y:S01]  /*0290*/  SHF.R.U32.HI R60, RZ, 0x3, R60 ;  /* 0x00000003ff3c7819 */ /* 0x000fe2000001163c */
[----:B------:R-:W2:Y:S01]  /*02a0*/  I2F.RP R9, R12 ;  /* 0x0000000c00097306 */ /* 0x000ea20000209400 */
[----:B------:R-:W-:Y:S02]  /*02b0*/  LOP3.LUT R55, R55, 0x1e, RZ, 0xc0, !PT ;  /* 0x0000001e37377812 */ /* 0x000fe400078ec0ff */
[----:B------:R-:W-:Y:S02]  /*02c0*/  LOP3.LUT R53, R58, 0x7c0, RZ, 0xc0, !PT ;  /* 0x000007c03a357812 */ /* 0x000fe400078ec0ff */
[----:B------:R-:W-:-:S03]  /*02d0*/  IMNMX.U32 R54, R54, 0x30, PT ;  /* 0x0000003036367817 */ /* 0x000fc60003800000 */
[----:B-1----:R-:W1:Y:S08]  /*02e0*/  MUFU.RCP R6, R6 ;  /* 0x0000000600067308 */ /* 0x002e700000001000 */
[----:B--2---:R-:W-:Y:S01]  /*02f0*/  MUFU.RCP R9, R9 ;  /* 0x0000000900097308 */ /* 0x004fe20000001000 */
[----:B-1----:R-:W-:Y:S02]  /*0300*/  IADD3 R2, R6, 0xffffffe, RZ ;  /* 0x0ffffffe06027810 */ /* 0x002fe40007ffe0ff */
[----:B------:R-:W-:-:S05]  /*0310*/  IABS R6, R8 ;  /* 0x0000000800067213 */ /* 0x000fca0000000000 */
[----:B------:R1:W2:Y:S02]  /*0320*/  F2I.FTZ.U32.TRUNC.NTZ R3, R2 ;  /* 0x0000000200037305 */ /* 0x0002a4000021f000 */
[----:B-1----:R-:W-:Y:S02]  /*0330*/  MOV R2, RZ ;  /* 0x000000ff00027202 */ /* 0x002fe40000000f00 */
[----:B--2---:R-:W-:-:S05]  /*0340*/  IADD3 R10, RZ, -R3, RZ ;  /* 0x80000003ff0a7210 */ /* 0x004fca0007ffe0ff */
[----:B------:R-:W-:-:S04]  /*0350*/  IMAD R7, R10, R11, RZ ;  /* 0x0000000b0a077224 */ /* 0x000fc800078e02ff */
[----:B------:R-:W-:-:S04]  /*0360*/  IMAD.HI.U32 R3, R3, R7, R2 ;  /* 0x0000000703037227 */ /* 0x000fc800078e0002 */
[----:B------:R-:W-:Y:S01]  /*0370*/  IMAD R7, R5, -0x30, R8 ;  /* 0xffffffd005077824 */ /* 0x000fe200078e0208 */
[----:B------:R-:W-:Y:S01]  /*0380*/  IADD3 R5, R9, 0xffffffe, RZ ;  /* 0x0ffffffe09057810 */ /* 0x000fe20007ffe0ff */
[----:B------:R-:W-:-:S03]  /*0390*/  IMAD.HI.U32 R2, R3, R6, RZ ;  /* 0x0000000603027227 */ /* 0x000fc600078e00ff */
[----:B------:R-:W-:Y:S01]  /*03a0*/  IABS R10, R7 ;  /* 0x00000007000a7213 */ /* 0x000fe20000000000 */
[-C--:B------:R-:W-:Y:S01]  /*03b0*/  IMAD R2, R2, R13.reuse, R6 ;  /* 0x0000000d02027224 */ /* 0x080fe200078e0206 */
[----:B------:R-:W1:Y:S03]  /*03c0*/  F2I.FTZ.U32.TRUNC.NTZ R5, R5 ;  /* 0x0000000500057305 */ /* 0x000e66000021f000 */
[----:B------:R-:W-:Y:S01]  /*03d0*/  IMAD.HI.U32 R6, R3, R10, RZ ;  /* 0x0000000a03067227 */ /* 0x000fe200078e00ff */
[----:B------:R-:W-:Y:S02]  /*03e0*/  ISETP.GT.U32.AND P0, PT, R11, R2, PT ;  /* 0x000000020b00720c */ /* 0x000fe40003f04070 */
[----:B------:R-:W-:Y:S01]  /*03f0*/  LOP3.LUT R3, RZ, R4, RZ, 0x33, !PT ;  /* 0x00000004ff037212 */ /* 0x000fe200078e33ff */
[----:B------:R-:W-:-:S05]  /*0400*/  IMAD R8, R6, R13, R10 ;  /* 0x0000000d06087224 */ /* 0x000fca00078e020a */
[----:B------:R-:W-:-:S05]  /*0410*/  ISETP.GT.U32.AND P1, PT, R11, R8, PT ;  /* 0x000000080b00720c */ /* 0x000fca0003f24070 */
[----:B------:R-:W-:-:S04]  /*0420*/  @!P0 IADD3 R2, R2, -R11, RZ ;  /* 0x8000000b02028210 */ /* 0x000fc80007ffe0ff */
[----:B------:R-:W-:-:S04]  /*0430*/  ISETP.GT.U32.AND P0, PT, R11, R2, PT ;  /* 0x000000020b00720c */ /* 0x000fc80003f04070 */
[----:B------:R-:W-:Y:S02]  /*0440*/  @!P1 IADD3 R8, R8, -R11, RZ ;  /* 0x8000000b08089210 */ /* 0x000fe40007ffe0ff */
[----:B------:R-:W-:-:S07]  /*0450*/  @!P1 IADD3 R6, R6, 0x1, RZ ;  /* 0x0000000106069810 */ /* 0x000fce0007ffe0ff */
[----:B------:R-:W-:Y:S02]  /*0460*/  @!P0 IADD3 R2, R2, -R11, RZ ;  /* 0x8000000b02028210 */ /* 0x000fe40007ffe0ff */
[----:B------:R-:W-:Y:S02]  /*0470*/  ISETP.NE.AND P0, PT, R4, RZ, PT ;  /* 0x000000ff0400720c */ /* 0x000fe40003f05270 */
[----:B------:R-:W-:Y:S02]  /*0480*/  @!P2 IADD3 R2, -R2, RZ, RZ ;  /* 0x000000ff0202a210 */ /* 0x000fe40007ffe1ff */
[----:B------:R-:W-:Y:S02]  /*0490*/  LOP3.LUT R4, R7, R4, RZ, 0x3c, !PT ;  /* 0x0000000407047212 */ /* 0x000fe400078e3cff */
[----:B------:R-:W-:Y:S02]  /*04a0*/  SEL R7, R3, R2, !P0 ;  /* 0x0000000203077207 */ /* 0x000fe40004000000 */
[----:B------:R-:W-:-:S02]  /*04b0*/  ISETP.GE.AND P3, PT, R4, RZ, PT ;  /* 0x000000ff0400720c */ /* 0x000fc40003f66270 */
[----:B-1----:R-:W-:Y:S02]  /*04c0*/  IADD3 R4, RZ, -R5, RZ ;  /* 0x80000005ff047210 */ /* 0x002fe40007ffe0ff */
[----:B------:R-:W-:Y:S02]  /*04d0*/  IADD3 R2, R0, R7, RZ ;  /* 0x0000000700027210 */ /* 0x000fe40007ffe0ff */
[----:B------:R-:W-:Y:S02]  /*04e0*/  MOV R7, R4 ;  /* 0x0000000400077202 */ /* 0x000fe40000000f00 */
[----:B------:R-:W-:Y:S02]  /*04f0*/  SHF.L.U32 R2, R2, 0x6, RZ ;  /* 0x0000000602027819 */ /* 0x000fe400000006ff */
[----:B------:R-:W-:Y:S01]  /*0500*/  MOV R4, RZ ;  /* 0x000000ff00047202 */ /* 0x000fe20000000f00 */
[----:B------:R-:W-:Y:S01]  /*0510*/  IMAD R7, R7, R12, RZ ;  /* 0x0000000c07077224 */ /* 0x000fe200078e02ff */
[----:B------:R-:W-:-:S02]  /*0520*/  LOP3.LUT R0, R2, R61, RZ, 0xfc, !PT ;  /* 0x0000003d02007212 */ /* 0x000fc400078efcff */
[----:B------:R-:W-:Y:S01]  /*0530*/  LOP3.LUT R2, R2, 0x20, R61, 0xfe, !PT ;  /* 0x0000002002027812 */ /* 0x000fe200078efe3d */
[----:B------:R-:W-:Y:S01]  /*0540*/  IMAD.HI.U32 R4, R5, R7, R4 ;  /* 0x0000000705047227 */ /* 0x000fe200078e0004 */
[----:B------:R-:W-:Y:S02]  /*0550*/  ISETP.GE.U32.AND P2, PT, R8, R11, PT ;  /* 0x0000000b0800720c */ /* 0x000fe40003f46070 */
[----:B------:R-:W-:Y:S02]  /*0560*/  IABS R8, R62 ;  /* 0x0000003e00087213 */ /* 0x000fe40000000000 */
[----:B------:R-:W-:Y:S02]  /*0570*/  IABS R7, R0 ;  /* 0x0000000000077213 */ /* 0x000fe40000000000 */
[----:B------:R-:W-:Y:S02]  /*0580*/  IABS R9, R2 ;  /* 0x0000000200097213 */ /* 0x000fe40000000000 */
[----:B------:R-:W-:Y:S01]  /*0590*/  IADD3 R8, RZ, -R8, RZ ;  /* 0x80000008ff087210 */ /* 0x000fe20007ffe0ff */
[----:B------:R-:W-:-:S04]  /*05a0*/  IMAD.HI.U32 R5, R4, R7, RZ ;  /* 0x0000000704057227 */ /* 0x000fc800078e00ff */
[----:B------:R-:W-:Y:S01]  /*05b0*/  IMAD.HI.U32 R4, R4, R9, RZ ;  /* 0x0000000904047227 */ /* 0x000fe200078e00ff */
[----:B------:R-:W-:-:S03]  /*05c0*/  @P2 IADD3 R6, R6, 0x1, RZ ;  /* 0x0000000106062810 */ /* 0x000fc60007ffe0ff */
[-C--:B------:R-:W-:Y:S01]  /*05d0*/  IMAD R5, R5, R8.reuse, R7 ;  /* 0x0000000805057224 */ /* 0x080fe200078e0207 */
[----:B------:R-:W-:Y:S01]  /*05e0*/  @!P3 IADD3 R6, -R6, RZ, RZ ;  /* 0x000000ff0606b210 */ /* 0x000fe20007ffe1ff */
[----:B------:R-:W-:-:S03]  /*05f0*/  IMAD R7, R4, R8, R9 ;  /* 0x0000000804077224 */ /* 0x000fc600078e0209 */
[C---:B------:R-:W-:Y:S02]  /*0600*/  ISETP.GT.U32.AND P1, PT, R12.reuse, R5, PT ;  /* 0x000000050c00720c */ /* 0x040fe40003f24070 */
[----:B------:R-:W-:Y:S02]  /*0610*/  ISETP.GT.U32.AND P2, PT, R12, R7, PT ;  /* 0x000000070c00720c */ /* 0x000fe40003f44070 */
[----:B------:R-:W-:Y:S02]  /*0620*/  SEL R3, R3, R6, !P0 ;  /* 0x0000000603037207 */ /* 0x000fe40004000000 */
[----:B------:R-:W-:Y:S02]  /*0630*/  ISETP.GE.AND P0, PT, R0, RZ, PT ;  /* 0x000000ff0000720c */ /* 0x000fe40003f06270 */
[----:B------:R-:W-:-:S04]  /*0640*/  SHF.L.U32 R3, R3, 0x5, RZ ;  /* 0x0000000503037819 */ /* 0x000fc800000006ff */
[----:B------:R-:W-:Y:S02]  /*0650*/  LOP3.LUT R6, R3, R61, RZ, 0xfc, !PT ;  /* 0x0000003d03067212 */ /* 0x000fe400078efcff */
[-C--:B------:R-:W-:Y:S02]  /*0660*/  @!P1 IADD3 R5, R5, -R12.reuse, RZ ;  /* 0x8000000c05059210 */ /* 0x080fe40007ffe0ff */
[----:B------:R-:W-:Y:S01]  /*0670*/  @!P2 IADD3 R7, R7, -R12, RZ ;  /* 0x8000000c0707a210 */ /* 0x000fe20007ffe0ff */
[----:B------:R-:W-:Y:S01]  /*0680*/  IMAD.HI R4, R6, 0x2e8ba2e9, RZ ;  /* 0x2e8ba2e906047827 */ /* 0x000fe200078e02ff */
[C---:B------:R-:W-:Y:S02]  /*0690*/  ISETP.GT.U32.AND P2, PT, R12.reuse, R5, PT ;  /* 0x000000050c00720c */ /* 0x040fe40003f44070 */
[----:B------:R-:W-:Y:S02]  /*06a0*/  ISETP.GT.U32.AND P3, PT, R12, R7, PT ;  /* 0x000000070c00720c */ /* 0x000fe40003f64070 */
[----:B------:R-:W-:-:S02]  /*06b0*/  SHF.R.U32.HI R9, RZ, 0x1f, R4 ;  /* 0x0000001fff097819 */ /* 0x000fc40000011604 */
[----:B------:R-:W-:Y:S02]  /*06c0*/  ISETP.GE.AND P1, PT, R2, RZ, PT ;  /* 0x000000ff0200720c */ /* 0x000fe40003f26270 */
[----:B------:R-:W-:-:S05]  /*06d0*/  LEA.HI.SX32 R9, R4, R9, 0x1b ;  /* 0x0000000904097211 */ /* 0x000fca00078fdaff */
[-C--:B------:R-:W-:Y:S01]  /*06e0*/  @!P2 IADD3 R5, R5, -R12.reuse, RZ ;  /* 0x8000000c0505a210 */ /* 0x080fe20007ffe0ff */
[----:B------:R-:W-:Y:S01]  /*06f0*/  IMAD R9, R9, -0xb0, R6 ;  /* 0xffffff5009097824 */ /* 0x000fe200078e0206 */
[----:B------:R-:W-:Y:S02]  /*0700*/  @!P3 IADD3 R7, R7, -R12, RZ ;  /* 0x8000000c0707b210 */ /* 0x000fe40007ffe0ff */
[----:B------:R-:W-:Y:S01]  /*0710*/  MOV R4, R5 ;  /* 0x0000000500047202 */ /* 0x000fe20000000f00 */
[----:B------:R-:W-:Y:S01]  /*0720*/  IMAD R13, R9, 0xb0, R56 ;  /* 0x000000b0090d7824 */ /* 0x000fe200078e0238 */
[----:B------:R-:W-:Y:S02]  /*0730*/  MOV R6, R7 ;  /* 0x0000000700067202 */ /* 0x000fe40000000f00 */
[----:B------:R-:W-:Y:S02]  /*0740*/  ISETP.NE.AND P2, PT, R62, RZ, PT ;  /* 0x000000ff3e00720c */ /* 0x000fe40003f45270 */
[----:B------:R-:W-:-:S02]  /*0750*/  LOP3.LUT R7, RZ, R62, RZ, 0x33, !PT ;  /* 0x0000003eff077212 */ /* 0x000fc400078e33ff */
[----:B------:R-:W-:Y:S02]  /*0760*/  @!P0 IADD3 R4, -R4, RZ, RZ ;  /* 0x000000ff04048210 */ /* 0x000fe40007ffe1ff */
[----:B------:R-:W-:Y:S02]  /*0770*/  @!P1 IADD3 R6, -R6, RZ, RZ ;  /* 0x000000ff06069210 */ /* 0x000fe40007ffe1ff */
[----:B------:R-:W-:Y:S02]  /*0780*/  LOP3.LUT R5, R61, 0x20, RZ, 0xfc, !PT ;  /* 0x000000203d057812 */ /* 0x000fe400078efcff */
[C---:B------:R-:W-:Y:S02]  /*0790*/  SEL R11, R7.reuse, R4, !P2 ;  /* 0x00000004070b7207 */ /* 0x040fe40005000000 */
[----:B------:R-:W-:Y:S02]  /*07a0*/  SEL R7, R7, R6, !P2 ;  /* 0x0000000607077207 */ /* 0x000fe40005000000 */
[----:B------:R-:W-:-:S02]  /*07b0*/  MOV R4, 0x4 ;  /* 0x0000000400047802 */ /* 0x000fc40000000f00 */
[----:B------:R-:W-:Y:S01]  /*07c0*/  LEA R57, R5, R56, 0x5 ;  /* 0x0000003805397211 */ /* 0x000fe200078e28ff */
[--C-:B------:R-:W-:Y:S02]  /*07d0*/  IMAD R5, R11, 0xb0, R56.reuse ;  /* 0x000000b00b057824 */ /* 0x100fe400078e0238 */
[----:B------:R-:W-:Y:S01]  /*07e0*/  IMAD R7, R7, 0xb0, R56 ;  /* 0x000000b007077824 */ /* 0x000fe200078e0238 */
[----:B------:R-:W-:Y:S01]  /*07f0*/  SHF.L.U32 R57, R57, 0x2, RZ ;  /* 0x0000000239397819 */ /* 0x000fe200000006ff */
[----:B------:R-:W-:-:S04]  /*0800*/  IMAD.WIDE R8, R5, R4, c[0x0][0x160] ;  /* 0x0000580005087625 */ /* 0x000fc800078e0204 */
[-C--:B------:R-:W-:Y:S01]  /*0810*/  IMAD.WIDE R10, R7, R4.reuse, c[0x0][0x160] ;  /* 0x00005800070a7625 */ /* 0x080fe200078e0204 */
[----:B------:R1:W-:Y:S01]  /*0820*/  LDGSTS.E.BYPASS.128 [R59], [R8.64] ;  /* 0x00000000083b7fae */ /* 0x0003e2000b901c48 */
[----:B------:R-:W-:Y:S02]  /*0830*/  IADD3 R50, P2, R8, 0x200, RZ ;  /* 0x0000020008327810 */ /* 0x000fe40007f5e0ff */
[----:B------:R-:W-:Y:S01]  /*0840*/  IMAD.WIDE R12, R13, R4, c[0x0][0x168] ;  /* 0x00005a000d0c7625 */ /* 0x000fe200078e0204 */
[----:B------:R1:W-:Y:S01]  /*0850*/  LDGSTS.E.BYPASS.128 [R57], [R10.64] ;  /* 0x000000000a397fae */ /* 0x0003e2000b901c48 */
[----:B------:R-:W-:Y:S02]  /*0860*/  IADD3 R48, P1, R10, 0x200, RZ ;  /* 0x000002000a307810 */ /* 0x000fe40007f3e0ff */
[----:B------:R-:W-:Y:S01]  /*0870*/  IADD3.X R49, RZ, R9, RZ, P2, !PT ;  /* 0x00000009ff317210 */ /* 0x000fe200017fe4ff */
[----:B------:R-:W0:Y:S01]  /*0880*/  LDGDEPBAR ;  /* 0x00000000000079af */ /* 0x000e220000000000 */
[----:B------:R-:W-:-:S02]  /*0890*/  IADD3 R6, P0, R12, 0x200, RZ ;  /* 0x000002000c067810 */ /* 0x000fc40007f1e0ff */
[----:B------:R-:W-:Y:S01]  /*08a0*/  IADD3.X R7, RZ, R11, RZ, P1, !PT ;  /* 0x0000000bff077210 */ /* 0x000fe20000ffe4ff */
[----:B------:R1:W-:Y:S01]  /*08b0*/  LDGSTS.E.BYPASS.128 [R59+0x8000], [R12.64] ;  /* 0x080000000c3b7fae */ /* 0x0003e2000b901c48 */
[----:B------:R-:W-:-:S03]  /*08c0*/  IADD3.X R5, RZ, R13, RZ, P0, !PT ;  /* 0x0000000dff057210 */ /* 0x000fc600007fe4ff */
[----:B------:R-:W0:Y:S04]  /*08d0*/  LDGDEPBAR ;  /* 0x00000000000079af */ /* 0x000e280000000000 */
[----:B------:R-:W-:Y:S06]  /*08e0*/  BAR.SYNC 0x0 ;  /* 0x0000000000007b1d */ /* 0x000fec0000000000 */
[----:B------:R-:W-:Y:S01]  /*08f0*/  @!PT LDS RZ, [RZ] ;  /* 0x00000000fffff984 */ /* 0x000fe20000000800 */
[----:B------:R-:W-:Y:S01]  /*0900*/  @!PT LDS RZ, [RZ] ;  /* 0x00000000fffff984 */ /* 0x000fe20000000800 */
[----:B------:R-:W-:Y:S01]  /*0910*/  @!PT LDS RZ, [RZ] ;  /* 0x00000000fffff984 */ /* 0x000fe20000000800 */
[----:B------:R1:W-:Y:S04]  /*0920*/  LDGSTS.E.BYPASS.128 [R59+0x2000], [R8.64+0x80] ;  /* 0x02000080083b7fae */ /* 0x0003e8000b901c48 */
[----:B------:R1:W-:Y:S04]  /*0930*/  LDGSTS.E.BYPASS.128 [R57+0x2000], [R10.64+0x80] ;  /* 0x020000800a397fae */ /* 0x0003e8000b901c48 */
[----:B------:R-:W0:Y:S04]  /*0940*/  LDGDEPBAR ;  /* 0x00000000000079af */ /* 0x000e280000000000 */
[----:B------:R1:W-:Y:S04]  /*0950*/  LDGSTS.E.BYPASS.128 [R59+0x9000], [R12.64+0x80] ;  /* 0x090000800c3b7fae */ /* 0x0003e8000b901c48 */
        /* <DEDUP_REMOVED lines=18> */
[----:B------:R-:W0:Y:S01]  /*0a80*/  LDGDEPBAR ;  /* 0x00000000000079af */ /* 0x000e220000000000 */
[----:B------:R-:W-:-:S04]  /*0a90*/  DEPBAR.LE SB0, 0x6 ;  /* 0x000081800000791a */ /* 0x000fc80000000000 */
[----:B-1----:R-:W-:Y:S06]  /*0aa0*/  BAR.SYNC 0x0 ;  /* 0x0000000000007b1d */ /* 0x002fec0000000000 */
.L_x_1:
[----:B------:R-:W-:Y:S01]  /*0ab0*/  LEA R63, R55, UR6, 0x7 ;  /* 0x00000006373f7c11 */ /* 0x000fe2000f8e38ff */
[----:B------:R-:W-:Y:S01]  /*0ac0*/  LDS.128 R16, [R53.X4+UR5] ;  /* 0x0000000535107984 */ /* 0x000fe20008004c00 */
[----:B------:R-:W-:Y:S01]  /*0ad0*/  IADD3 R52, R52, 0x1, RZ ;  /* 0x0000000134347810 */ /* 0x000fe20007ffe0ff */
[----:B------:R-:W-:Y:S01]  /*0ae0*/  UIADD3 UR4, UR4, 0x1, URZ ;  /* 0x0000000104047890 */ /* 0x000fe2000fffe03f */
[----:B------:R-:W-:Y:S01]  /*0af0*/  IADD3 R51, R51, 0x20, RZ ;  /* 0x0000002033337810 */ /* 0x000fe20007ffe0ff */
[----:B------:R-:W1:Y:S01]  /*0b00*/  LDS.128 R8, [R63] ;  /* 0x000000003f087984 */ /* 0x000e620000000c00 */
[C---:B------:R-:W-:Y:S01]  /*0b10*/  ISETP.GE.AND P0, PT, R52.reuse, 0x4, PT ;  /* 0x000000043400780c */ /* 0x040fe20003f06270 */
[----:B------:R-:W-:Y:S01]  /*0b20*/  UISETP.GE.AND UP0, UPT, UR4, 0x4, UPT ;  /* 0x000000040400788c */ /* 0x000fe2000bf06270 */
[C---:B------:R-:W-:Y:S01]  /*0b30*/  ISETP.GE.U32.AND P1, PT, R51.reuse, R54, PT ;  /* 0x000000363300720c */ /* 0x040fe20003f26070 */
[----:B------:R-:W2:Y:S01]  /*0b40*/  LDS.128 R12, [R63+0x80] ;  /* 0x000080003f0c7984 */ /* 0x000ea20000000c00 */
[----:B------:R-:W-:Y:S01]  /*0b50*/  SEL R52, R52, RZ, !P0 ;  /* 0x000000ff34347207 */ /* 0x000fe20004000000 */
[----:B------:R-:W-:Y:S01]  /*0b60*/  USEL UR4, UR4, URZ, !UP0 ;  /* 0x0000003f04047287 */ /* 0x000fe2000c000000 */
[----:B------:R-:W-:Y:S01]  /*0b70*/  ISETP.GE.U32.AND P0, PT, R51, 0x90, PT ;  /* 0x000000903300780c */ /* 0x000fe20003f06070 */
[----:B------:R-:W3:Y:S02]  /*0b80*/  LDS.128 R28, [R53.X4+UR5+0x1000] ;  /* 0x00100005351c7984 */ /* 0x000ee40008004c00 */
[----:B------:R-:W-:-:S02]  /*0b90*/  ULEA UR6, UR4, 0x8000, 0xc ;  /* 0x0000800004067891 */ /* 0x000fc4000f8e603f */
[----:B------:R-:W4:Y:S04]  /*0ba0*/  LDS.128 R20, [R53.X4+UR5+0x1080] ;  /* 0x0010800535147984 */ /* 0x000f280008004c00 */
[----:B------:R-:W4:Y:S01]  /*0bb0*/  LDS.128 R24, [R53.X4+UR5+0x80] ;  /* 0x0000800535187984 */ /* 0x000f220008004c00 */
[C---:B-1----:R-:W-:Y:S01]  /*0bc0*/  FFMA R32, R16.reuse, R8, R32 ;  /* 0x0000000810207223 */ /* 0x042fe20000000020 */
[----:B--2---:R-:W-:-:S03]  /*0bd0*/  FFMA R16, R16, R12, R33 ;  /* 0x0000000c10107223 */ /* 0x004fc60000000021 */
[C---:B------:R-:W-:Y:S01]  /*0be0*/  FFMA R33, R17.reuse, R9, R32 ;  /* 0x0000000911217223 */ /* 0x040fe20000000020 */
[----:B------:R-:W-:Y:S01]  /*0bf0*/  FFMA R17, R17, R13, R16 ;  /* 0x0000000d11117223 */ /* 0x000fe20000000010 */
[C---:B---3--:R-:W-:Y:S01]  /*0c00*/  FFMA R46, R28.reuse, R8, R46 ;  /* 0x000000081c2e7223 */ /* 0x048fe2000000002e */
[----:B------:R-:W-:Y:S01]  /*0c10*/  FFMA R28, R28, R12, R47 ;  /* 0x0000000c1c1c7223 */ /* 0x000fe2000000002f */
[C---:B------:R-:W-:Y:S01]  /*0c20*/  FFMA R16, R18.reuse, R10, R33 ;  /* 0x0000000a12107223 */ /* 0x040fe20000000021 */
[----:B------:R-:W-:Y:S01]  /*0c30*/  FFMA R18, R18, R14, R17 ;  /* 0x0000000e12127223 */ /* 0x000fe20000000011 */
[C---:B------:R-:W-:Y:S01]  /*0c40*/  FFMA R17, R29.reuse, R9, R46 ;  /* 0x000000091d117223 */ /* 0x040fe2000000002e */
[----:B------:R-:W-:Y:S01]  /*0c50*/  FFMA R29, R29, R13, R28 ;  /* 0x0000000d1d1d7223 */ /* 0x000fe2000000001c */
[C---:B----4-:R-:W-:Y:S01]  /*0c60*/  FFMA R28, R20.reuse, R12, R35 ;  /* 0x0000000c141c7223 */ /* 0x050fe20000000023 */
[-C--:B------:R-:W-:Y:S01]  /*0c70*/  FFMA R20, R20, R8.reuse, R34 ;  /* 0x0000000814147223 */ /* 0x080fe20000000022 */
[C---:B------:R-:W-:Y:S01]  /*0c80*/  FFMA R8, R24.reuse, R8, R38 ;  /* 0x0000000818087223 */ /* 0x040fe20000000026 */
[----:B------:R-:W-:Y:S01]  /*0c90*/  FFMA R12, R24, R12, R39 ;  /* 0x0000000c180c7223 */ /* 0x000fe20000000027 */
[----:B------:R-:W-:Y:S01]  /*0ca0*/  LDS.128 R44, [R53.X4+UR5+0x10] ;  /* 0x00001005352c7984 */ /* 0x000fe20008004c00 */
[C---:B------:R-:W-:Y:S01]  /*0cb0*/  FFMA R24, R30.reuse, R10, R17 ;  /* 0x0000000a1e187223 */ /* 0x040fe20000000011 */
[-C--:B------:R-:W-:Y:S01]  /*0cc0*/  FFMA R30, R30, R14.reuse, R29 ;  /* 0x0000000e1e1e7223 */ /* 0x080fe2000000001d */
[----:B------:R-:W-:Y:S01]  /*0cd0*/  FFMA R17, R21, R9, R20 ;  /* 0x0000000915117223 */ /* 0x000fe20000000014 */
[----:B------:R-:W1:Y:S01]  /*0ce0*/  LDS.128 R36, [R63+0x10] ;  /* 0x000010003f247984 */ /* 0x000e620000000c00 */
[C---:B------:R-:W-:Y:S01]  /*0cf0*/  FFMA R65, R31.reuse, R11, R24 ;  /* 0x0000000b1f417223 */ /* 0x040fe20000000018 */
[----:B------:R-:W-:Y:S01]  /*0d00*/  FFMA R67, R31, R15, R30 ;  /* 0x0000000f1f437223 */ /* 0x000fe2000000001e */
[----:B------:R-:W-:Y:S01]  /*0d10*/  FFMA R21, R21, R13, R28 ;  /* 0x0000000d15157223 */ /* 0x000fe2000000001c */
[----:B------:R-:W2:Y:S01]  /*0d20*/  LDS.128 R32, [R63+0x90] ;  /* 0x000090003f207984 */ /* 0x000ea20000000c00 */
[----:B------:R-:W-:Y:S01]  /*0d30*/  FFMA R9, R25, R9, R8 ;  /* 0x0000000919097223 */ /* 0x000fe20000000008 */
[C---:B------:R-:W-:Y:S01]  /*0d40*/  FFMA R41, R19.reuse, R11, R16 ;  /* 0x0000000b13297223 */ /* 0x040fe20000000010 */
[C---:B------:R-:W-:Y:S01]  /*0d50*/  FFMA R8, R22.reuse, R14, R21 ;  /* 0x0000000e16087223 */ /* 0x040fe20000000015 */
[----:B------:R-:W3:Y:S01]  /*0d60*/  LDS.128 R28, [R53.X4+UR5+0x1010] ;  /* 0x00101005351c7984 */ /* 0x000ee20008004c00 */
[----:B------:R-:W-:Y:S01]  /*0d70*/  FFMA R43, R19, R15, R18 ;  /* 0x0000000f132b7223 */ /* 0x000fe20000000012 */
[-C--:B------:R-:W-:Y:S01]  /*0d80*/  FFMA R22, R22, R10.reuse, R17 ;  /* 0x0000000a16167223 */ /* 0x080fe20000000011 */
[----:B------:R-:W-:Y:S01]  /*0d90*/  FFMA R13, R25, R13, R12 ;  /* 0x0000000d190d7223 */ /* 0x000fe2000000000c */
[----:B------:R-:W4:Y:S01]  /*0da0*/  LDS.128 R16, [R53.X4+UR5+0x1090] ;  /* 0x0010900535107984 */ /* 0x000f220008004c00 */
[C---:B------:R-:W-:Y:S01]  /*0db0*/  FFMA R10, R26.reuse, R10, R9 ;  /* 0x0000000a1a0a7223 */ /* 0x040fe20000000009 */
[C---:B------:R-:W-:Y:S01]  /*0dc0*/  FFMA R9, R23.reuse, R11, R22 ;  /* 0x0000000b17097223 */ /* 0x040fe20000000016 */
[----:B------:R-:W-:Y:S01]  /*0dd0*/  FFMA R14, R26, R14, R13 ;  /* 0x0000000e1a0e7223 */ /* 0x000fe2000000000d */
[----:B------:R-:W-:Y:S01]  /*0de0*/  FFMA R23, R23, R15, R8 ;  /* 0x0000000f17177223 */ /* 0x000fe20000000008 */
[----:B------:R-:W-:-:S02]  /*0df0*/  FFMA R11, R27, R11, R10 ;  /* 0x0000000b1b0b7223 */ /* 0x000fc4000000000a */
[----:B------:R-:W-:Y:S02]  /*0e00*/  FFMA R15, R27, R15, R14 ;  /* 0x0000000f1b0f7223 */ /* 0x000fe4000000000e */
[----:B------:R-:W-:Y:S01]  /*0e10*/  LDS.128 R24, [R53.X4+UR5+0x1020] ;  /* 0x0010200535187984 */ /* 0x000fe20008004c00 */
[C---:B-1----:R-:W-:Y:S01]  /*0e20*/  FFMA R12, R44.reuse, R36, R41 ;  /* 0x000000242c0c7223 */ /* 0x042fe20000000029 */
[----:B--2---:R-:W-:-:S03]  /*0e30*/  FFMA R44, R44, R32, R43 ;  /* 0x000000202c2c7223 */ /* 0x004fc6000000002b */
[C---:B------:R-:W-:Y:S01]  /*0e40*/  FFMA R13, R45.reuse, R37, R12 ;  /* 0x000000252d0d7223 */ /* 0x040fe2000000000c */
[----:B------:R-:W1:Y:S01]  /*0e50*/  LDS.128 R40, [R53.X4+UR5+0x90] ;  /* 0x0000900535287984 */ /* 0x000e620008004c00 */
[-C--:B------:R-:W-:Y:S01]  /*0e60*/  FFMA R45, R45, R33.reuse, R44 ;  /* 0x000000212d2d7223 */ /* 0x080fe2000000002c */
[----:B---3--:R-:W-:Y:S01]  /*0e70*/  FFMA R8, R28, R32, R67 ;  /* 0x000000201c087223 */ /* 0x008fe20000000043 */
[----:B------:R-:W-:Y:S01]  /*0e80*/  FFMA R10, R46, R38, R13 ;  /* 0x000000262e0a7223 */ /* 0x000fe2000000000d */
[----:B------:R-:W-:Y:S01]  /*0e90*/  FFMA R28, R28, R36, R65 ;  /* 0x000000241c1c7223 */ /* 0x000fe20000000041 */
[----:B------:R-:W-:Y:S01]  /*0ea0*/  FFMA R46, R46, R34, R45 ;  /* 0x000000222e2e7223 */ /* 0x000fe2000000002d */
[----:B------:R-:W-:Y:S01]  /*0eb0*/  FFMA R13, R29, R33, R8 ;  /* 0x000000211d0d7223 */ /* 0x000fe20000000008 */
[----:B------:R-:W-:Y:S01]  /*0ec0*/  FFMA R45, R47, R39, R10 ;  /* 0x000000272f2d7223 */ /* 0x000fe2000000000a */
[-C--:B------:R-:W-:Y:S01]  /*0ed0*/  FFMA R29, R29, R37.reuse, R28 ;  /* 0x000000251d1d7223 */ /* 0x080fe2000000001c */
[C---:B----4-:R-:W-:Y:S01]  /*0ee0*/  FFMA R10, R16.reuse, R36, R9 ;  /* 0x00000024100a7223 */ /* 0x050fe20000000009 */
[----:B------:R-:W-:Y:S01]  /*0ef0*/  FFMA R8, R16, R32, R23 ;  /* 0x0000002010087223 */ /* 0x000fe20000000017 */
[C---:B------:R-:W-:Y:S01]  /*0f00*/  FFMA R16, R30.reuse, R34, R13 ;  /* 0x000000221e107223 */ /* 0x040fe2000000000d */
[----:B------:R-:W-:Y:S01]  /*0f10*/  FFMA R30, R30, R38, R29 ;  /* 0x000000261e1e7223 */ /* 0x000fe2000000001d */
[C---:B------:R-:W-:Y:S01]  /*0f20*/  FFMA R29, R17.reuse, R37, R10 ;  /* 0x00000025111d7223 */ /* 0x040fe2000000000a */
[----:B------:R-:W-:Y:S01]  /*0f30*/  FFMA R17, R17, R33, R8 ;  /* 0x0000002111117223 */ /* 0x000fe20000000008 */
[----:B------:R-:W-:Y:S01]  /*0f40*/  LDS.128 R20, [R53.X4+UR5+0x20] ;  /* 0x0000200535147984 */ /* 0x000fe20008004c00 */
[----:B------:R-:W-:Y:S01]  /*0f50*/  FFMA R47, R47, R35, R46 ;  /* 0x000000232f2f7223 */ /* 0x000fe2000000002e */
[C---:B-1----:R-:W-:Y:S01]  /*0f60*/  FFMA R36, R40.reuse, R36, R11 ;  /* 0x0000002428247223 */ /* 0x042fe2000000000b */
[----:B------:R-:W-:Y:S01]  /*0f70*/  FFMA R32, R40, R32, R15 ;  /* 0x0000002028207223 */ /* 0x000fe2000000000f */
[----:B------:R-:W1:Y:S03]  /*0f80*/  LDS.128 R8, [R63+0x20] ;  /* 0x000020003f087984 */ /* 0x000e660000000c00 */
[C---:B------:R-:W-:Y:S01]  /*0f90*/  FFMA R65, R41.reuse, R33, R32 ;  /* 0x0000002129417223 */ /* 0x040fe20000000020 */
[----:B------:R-:W2:Y:S01]  /*0fa0*/  LDS.128 R12, [R63+0xa0] ;  /* 0x0000a0003f0c7984 */ /* 0x000ea20000000c00 */
[----:B------:R-:W-:Y:S01]  /*0fb0*/  FFMA R41, R41, R37, R36 ;  /* 0x0000002529297223 */ /* 0x000fe20000000024 */
[C---:B------:R-:W-:Y:S01]  /*0fc0*/  FFMA R37, R31.reuse, R35, R16 ;  /* 0x000000231f257223 */ /* 0x040fe20000000010 */
[C---:B------:R-:W-:Y:S01]  /*0fd0*/  FFMA R16, R18.reuse, R34, R17 ;  /* 0x0000002212107223 */ /* 0x040fe20000000011 */
[-C--:B------:R-:W-:Y:S01]  /*0fe0*/  FFMA R33, R31, R39.reuse, R30 ;  /* 0x000000271f217223 */ /* 0x080fe2000000001e */
[-C--:B------:R-:W-:Y:S01]  /*0ff0*/  FFMA R18, R18, R38.reuse, R29 ;  /* 0x0000002612127223 */ /* 0x080fe2000000001d */
[C---:B------:R-:W-:Y:S01]  /*1000*/  FFMA R38, R42.reuse, R38, R41 ;  /* 0x000000262a267223 */ /* 0x040fe20000000029 */
[----:B------:R-:W3:Y:S01]  /*1010*/  LDS.128 R28, [R53.X4+UR5+0x10a0] ;  /* 0x0010a005351c7984 */ /* 0x000ee20008004c00 */
[----:B------:R-:W-:Y:S01]  /*1020*/  FFMA R34, R42, R34, R65 ;  /* 0x000000222a227223 */ /* 0x000fe20000000041 */
[C---:B------:R-:W-:Y:S01]  /*1030*/  FFMA R41, R19.reuse, R39, R18 ;  /* 0x0000002713297223 */ /* 0x040fe20000000012 */
[----:B------:R-:W-:Y:S01]  /*1040*/  FFMA R65, R19, R35, R16 ;  /* 0x0000002313417223 */ /* 0x000fe20000000010 */
[C---:B------:R-:W-:Y:S01]  /*1050*/  FFMA R39, R43.reuse, R39, R38 ;  /* 0x000000272b277223 */ /* 0x040fe20000000026 */
[----:B------:R-:W4:Y:S01]  /*1060*/  LDS.128 R16, [R53.X4+UR5+0xa0] ;  /* 0x0000a00535107984 */ /* 0x000f220008004c00 */
[----:B------:R-:W-:Y:S01]  /*1070*/  FFMA R35, R43, R35, R34 ;  /* 0x000000232b237223 */ /* 0x000fe20000000022 */
[C---:B-1----:R-:W-:Y:S01]  /*1080*/  FFMA R32, R20.reuse, R8, R45 ;  /* 0x0000000814207223 */ /* 0x042fe2000000002d */
[----:B--2---:R-:W-:-:S03]  /*1090*/  FFMA R20, R20, R12, R47 ;  /* 0x0000000c14147223 */ /* 0x004fc6000000002f */
[C---:B------:R-:W-:Y:S01]  /*10a0*/  FFMA R43, R21.reuse, R9, R32 ;  /* 0x00000009152b7223 */ /* 0x040fe20000000020 */
[----:B------:R-:W-:Y:S01]  /*10b0*/  FFMA R21, R21, R13, R20 ;  /* 0x0000000d15157223 */ /* 0x000fe20000000014 */
[C---:B------:R-:W-:Y:S01]  /*10c0*/  FFMA R20, R24.reuse, R8, R33 ;  /* 0x0000000818147223 */ /* 0x040fe20000000021 */
[----:B------:R-:W-:Y:S01]  /*10d0*/  FFMA R24, R24, R12, R37 ;  /* 0x0000000c18187223 */ /* 0x000fe20000000025 */
[C---:B------:R-:W-:Y:S01]  /*10e0*/  FFMA R32, R22.reuse, R10, R43 ;  /* 0x0000000a16207223 */ /* 0x040fe2000000002b */
[----:B------:R-:W-:Y:S01]  /*10f0*/  FFMA R22, R22, R14, R21 ;  /* 0x0000000e16167223 */ /* 0x000fe20000000015 */
[C---:B------:R-:W-:Y:S01]  /*1100*/  FFMA R21, R25.reuse, R9, R20 ;  /* 0x0000000919157223 */ /* 0x040fe20000000014 */
[----:B------:R-:W-:Y:S01]  /*1110*/  FFMA R25, R25, R13, R24 ;  /* 0x0000000d19197223 */ /* 0x000fe20000000018 */
[----:B---3--:R-:W-:Y:S01]  /*1120*/  FFMA R20, R28, R8, R41 ;  /* 0x000000081c147223 */ /* 0x008fe20000000029 */
[C---:B------:R-:W-:Y:S01]  /*1130*/  FFMA R47, R23.reuse, R15, R22 ;  /* 0x0000000f172f7223 */ /* 0x040fe20000000016 */
[C---:B------:R-:W-:Y:S01]  /*1140*/  FFMA R22, R26.reuse, R10, R21 ;  /* 0x0000000a1a167223 */ /* 0x040fe20000000015 */
[----:B------:R-:W-:Y:S01]  /*1150*/  FFMA R26, R26, R14, R25 ;  /* 0x0000000e1a1a7223 */ /* 0x000fe20000000019 */
[-C--:B------:R-:W-:Y:S01]  /*1160*/  FFMA R28, R28, R12.reuse, R65 ;  /* 0x0000000c1c1c7223 */ /* 0x080fe20000000041 */
[-C--:B------:R-:W-:Y:S01]  /*1170*/  FFMA R45, R23, R11.reuse, R32 ;  /* 0x0000000b172d7223 */ /* 0x080fe20000000020 */
[C---:B------:R-:W-:Y:S01]  /*1180*/  FFMA R65, R27.reuse, R11, R22 ;  /* 0x0000000b1b417223 */ /* 0x040fe20000000016 */
[----:B------:R-:W-:Y:S01]  /*1190*/  FFMA R67, R27, R15, R26 ;  /* 0x0000000f1b437223 */ /* 0x000fe2000000001a */
[C---:B------:R-:W-:Y:S01]  /*11a0*/  FFMA R33, R29.reuse, R9, R20 ;  /* 0x000000091d217223 */ /* 0x040fe20000000014 */
[----:B------:R-:W-:Y:S01]  /*11b0*/  LDS.128 R40, [R53.X4+UR5+0x30] ;  /* 0x0000300535287984 */ /* 0x000fe20008004c00 */
[-C--:B------:R-:W-:Y:S01]  /*11c0*/  FFMA R29, R29, R13.reuse, R28 ;  /* 0x0000000d1d1d7223 */ /* 0x080fe2000000001c */
[C---:B----4-:R-:W-:Y:S01]  /*11d0*/  FFMA R12, R16.reuse, R12, R35 ;  /* 0x0000000c100c7223 */ /* 0x050fe20000000023 */
[----:B------:R-:W-:Y:S01]  /*11e0*/  FFMA R28, R16, R8, R39 ;  /* 0x00000008101c7223 */ /* 0x000fe20000000027 */
[----:B------:R-:W1:Y:S01]  /*11f0*/  LDS.128 R24, [R63+0x30] ;  /* 0x000030003f187984 */ /* 0x000e620000000c00 */
[C---:B------:R-:W-:Y:S01]  /*1200*/  FFMA R8, R30.reuse, R14, R29 ;  /* 0x0000000e1e087223 */ /* 0x040fe2000000001d */
[----:B------:R-:W-:Y:S01]  /*1210*/  FFMA R30, R30, R10, R33 ;  /* 0x0000000a1e1e7223 */ /* 0x000fe20000000021 */
[C---:B------:R-:W-:Y:S01]  /*1220*/  FFMA R29, R17.reuse, R13, R12 ;  /* 0x0000000d111d7223 */ /* 0x040fe2000000000c */
[----:B------:R-:W2:Y:S01]  /*1230*/  LDS.128 R20, [R63+0xb0] ;  /* 0x0000b0003f147984 */ /* 0x000ea20000000c00 */
[----:B------:R-:W-:Y:S01]  /*1240*/  FFMA R17, R17, R9, R28 ;  /* 0x0000000911117223 */ /* 0x000fe2000000001c */
[C---:B------:R-:W-:Y:S01]  /*1250*/  FFMA R9, R31.reuse, R11, R30 ;  /* 0x0000000b1f097223 */ /* 0x040fe2000000001e */
[----:B------:R-:W-:Y:S01]  /*1260*/  FFMA R13, R31, R15, R8 ;  /* 0x0000000f1f0d7223 */ /* 0x000fe20000000008 */
[----:B------:R-:W3:Y:S01]  /*1270*/  LDS.128 R36, [R53.X4+UR5+0x1030] ;  /* 0x0010300535247984 */ /* 0x000ee20008004c00 */
[C---:B------:R-:W-:Y:S01]  /*1280*/  FFMA R14, R18.reuse, R14, R29 ;  /* 0x0000000e120e7223 */ /* 0x040fe2000000001d */
[----:B------:R-:W-:-:S02]  /*1290*/  FFMA R10, R18, R10, R17 ;  /* 0x0000000a120a7223 */ /* 0x000fc40000000011 */
[----:B------:R-:W4:Y:S01]  /*12a0*/  LDS.128 R28, [R53.X4+UR5+0x10b0] ;  /* 0x0010b005351c7984 */ /* 0x000f220008004c00 */
[C---:B------:R-:W-:Y:S01]  /*12b0*/  FFMA R15, R19.reuse, R15, R14 ;  /* 0x0000000f130f7223 */ /* 0x040fe2000000000e */
[----:B------:R-:W-:Y:S02]  /*12c0*/  FFMA R11, R19, R11, R10 ;  /* 0x0000000b130b7223 */ /* 0x000fe4000000000a */
        /* <DEDUP_REMOVED lines=22> */
[-C--:B------:R-:W-:Y:S01]  /*1430*/  FFMA R29, R29, R21.reuse, R36 ;  /* 0x000000151d1d7223 */ /* 0x080fe20000000024 */
[----:B------:R-:W2:Y:S01]  /*1440*/  LDS.128 R16, [R63+0xc0] ;  /* 0x0000c0003f107984 */ /* 0x000ea20000000c00 */
[----:B------:R-:W-:Y:S01]  /*1450*/  FFMA R21, R33, R21, R20 ;  /* 0x0000001521157223 */ /* 0x000fe20000000014 */
[C---:B------:R-:W-:Y:S01]  /*1460*/  FFMA R45, R43.reuse, R27, R40 ;  /* 0x0000001b2b2d7223 */ /* 0x040fe20000000028 */
[C---:B------:R-:W-:Y:S01]  /*1470*/  FFMA R20, R30.reuse, R22, R29 ;  /* 0x000000161e147223 */ /* 0x040fe2000000001d */
[----:B------:R-:W3:Y:S01]  /*1480*/  LDS.128 R36, [R53.X4+UR5+0x1040] ;  /* 0x0010400535247984 */ /* 0x000ee20008004c00 */
[----:B------:R-:W-:Y:S01]  /*1490*/  FFMA R47, R43, R23, R42 ;  /* 0x000000172b2f7223 */ /* 0x000fe2000000002a */
[----:B------:R-:W-:Y:S01]  /*14a0*/  FFMA R30, R30, R26, R41 ;  /* 0x0000001a1e1e7223 */ /* 0x000fe20000000029 */
[----:B------:R-:W-:Y:S01]  /*14b0*/  FFMA R25, R33, R25, R24 ;  /* 0x0000001921197223 */ /* 0x000fe20000000018 */
[----:B------:R-:W4:Y:S01]  /*14c0*/  LDS.128 R40, [R53.X4+UR5+0x10c0] ;  /* 0x0010c00535287984 */ /* 0x000f220008004c00 */
[C---:B------:R-:W-:Y:S01]  /*14d0*/  FFMA R22, R34.reuse, R22, R21 ;  /* 0x0000001622167223 */ /* 0x040fe20000000015 */
[C---:B------:R-:W-:Y:S01]  /*14e0*/  FFMA R21, R31.reuse, R27, R30 ;  /* 0x0000001b1f157223 */ /* 0x040fe2000000001e */
[----:B------:R-:W-:Y:S01]  /*14f0*/  FFMA R26, R34, R26, R25 ;  /* 0x0000001a221a7223 */ /* 0x000fe20000000019 */
[-C--:B------:R-:W-:Y:S01]  /*1500*/  FFMA R31, R31, R23.reuse, R20 ;  /* 0x000000171f1f7223 */ /* 0x080fe20000000014 */
[----:B------:R-:W-:-:S02]  /*1510*/  FFMA R23, R35, R23, R22 ;  /* 0x0000001723177223 */ /* 0x000fc40000000016 */
[----:B------:R-:W-:Y:S01]  /*1520*/  FFMA R27, R35, R27, R26 ;  /* 0x0000001b231b7223 */ /* 0x000fe2000000001a */
        /* <DEDUP_REMOVED lines=10> */
[C---:B----4-:R-:W-:Y:S01]  /*15d0*/  FFMA R8, R40.reuse, R12, R21 ;  /* 0x0000000c28087223 */ /* 0x050fe20000000015 */
[C---:B------:R-:W-:Y:S01]  /*15e0*/  FFMA R65, R11.reuse, R15, R20 ;  /* 0x0000000f0b417223 */ /* 0x040fe20000000014 */
[----:B------:R-:W-:Y:S01]  /*15f0*/  FFMA R67, R11, R19, R10 ;  /* 0x000000130b437223 */ /* 0x000fe2000000000a */
[----:B------:R-:W-:Y:S01]  /*1600*/  FFMA R40, R40, R16, R31 ;  /* 0x0000001028287223 */ /* 0x000fe2000000001f */
[----:B------:R-:W-:Y:S01]  /*1610*/  FFMA R32, R38, R18, R9 ;  /* 0x0000001226207223 */ /* 0x000fe20000000009 */
[C---:B------:R-:W-:Y:S01]  /*1620*/  FFMA R33, R41.reuse, R13, R8 ;  /* 0x0000000d29217223 */ /* 0x040fe20000000008 */
[----:B------:R-:W-:Y:S01]  /*1630*/  LDS.128 R28, [R53.X4+UR5+0x50] ;  /* 0x00005005351c7984 */ /* 0x000fe20008004c00 */
[----:B------:R-:W-:Y:S01]  /*1640*/  FFMA R41, R41, R17, R40 ;  /* 0x0000001129297223 */ /* 0x000fe20000000028 */
[----:B------:R-:W-:-:S02]  /*1650*/  FFMA R37, R37, R13, R36 ;  /* 0x0000000d25257223 */ /* 0x000fc40000000024 */
[----:B------:R-:W2:Y:S02]  /*1660*/  LDS.128 R8, [R63+0x50] ;  /* 0x000050003f087984 */ /* 0x000ea40000000c00 */
[----:B------:R-:W-:Y:S01]  /*1670*/  FFMA R38, R38, R14, R37 ;  /* 0x0000000e26267223 */ /* 0x000fe20000000025 */
[C---:B-1----:R-:W-:Y:S01]  /*1680*/  FFMA R16, R44.reuse, R16, R23 ;  /* 0x000000102c107223 */ /* 0x042fe20000000017 */
[----:B------:R-:W-:Y:S01]  /*1690*/  FFMA R12, R44, R12, R27 ;  /* 0x0000000c2c0c7223 */ /* 0x000fe2000000001b */
[----:B------:R-:W1:Y:S02]  /*16a0*/  LDS.128 R20, [R63+0xd0] ;  /* 0x0000d0003f147984 */ /* 0x000e640000000c00 */
[C---:B------:R-:W-:Y:S01]  /*16b0*/  FFMA R35, R45.reuse, R17, R16 ;  /* 0x000000112d237223 */ /* 0x040fe20000000010 */
[----:B------:R-:W-:Y:S01]  /*16c0*/  FFMA R45, R45, R13, R12 ;  /* 0x0000000d2d2d7223 */ /* 0x000fe2000000000c */
[----:B------:R-:W3:Y:S01]  /*16d0*/  LDS.128 R24, [R53.X4+UR5+0x1050] ;  /* 0x0010500535187984 */ /* 0x000ee20008004c00 */
[C---:B------:R-:W-:Y:S01]  /*16e0*/  FFMA R12, R42.reuse, R18, R41 ;  /* 0x000000122a0c7223 */ /* 0x040fe20000000029 */
[C---:B------:R-:W-:Y:S01]  /*16f0*/  FFMA R17, R39.reuse, R19, R32 ;  /* 0x0000001327117223 */ /* 0x040fe20000000020 */
[----:B------:R-:W-:Y:S01]  /*1700*/  FFMA R42, R42, R14, R33 ;  /* 0x0000000e2a2a7223 */ /* 0x000fe20000000021 */
[C---:B------:R-:W-:Y:S01]  /*1710*/  FFMA R18, R46.reuse, R18, R35 ;  /* 0x000000122e127223 */ /* 0x040fe20000000023 */
[-C--:B------:R-:W-:Y:S01]  /*1720*/  FFMA R13, R39, R15.reuse, R38 ;  /* 0x0000000f270d7223 */ /* 0x080fe20000000026 */
[----:B------:R-:W4:Y:S01]  /*1730*/  LDS.128 R32, [R53.X4+UR5+0x10d0] ;  /* 0x0010d00535207984 */ /* 0x000f220008004c00 */
[C---:B------:R-:W-:Y:S01]  /*1740*/  FFMA R41, R43.reuse, R15, R42 ;  /* 0x0000000f2b297223 */ /* 0x040fe2000000002a */
[-C--:B------:R-:W-:Y:S01]  /*1750*/  FFMA R43, R43, R19.reuse, R12 ;  /* 0x000000132b2b7223 */ /* 0x080fe2000000000c */
[----:B------:R-:W-:Y:S01]  /*1760*/  FFMA R14, R46, R14, R45 ;  /* 0x0000000e2e0e7223 */ /* 0x000fe2000000002d */
[----:B------:R-:W4:Y:S01]  /*1770*/  LDS.128 R36, [R53.X4+UR5+0xd0] ;  /* 0x0000d00535247984 */ /* 0x000f220008004c00 */
[C---:B------:R-:W-:Y:S01]  /*1780*/  FFMA R19, R47.reuse, R19, R18 ;  /* 0x000000132f137223 */ /* 0x040fe20000000012 */
[----:B--2---:R-:W-:Y:S01]  /*1790*/  FFMA R12, R28, R8, R65 ;  /* 0x000000081c0c7223 */ /* 0x004fe20000000041 */
[----:B------:R-:W-:-:S03]  /*17a0*/  FFMA R15, R47, R15, R14 ;  /* 0x0000000f2f0f7223 */ /* 0x000fc6000000000e */
[----:B------:R-:W-:-:S04]  /*17b0*/  FFMA R45, R29, R9, R12 ;  /* 0x000000091d2d7223 */ /* 0x000fc8000000000c */
[----:B------:R-:W-:-:S04]  /*17c0*/  FFMA R14, R30, R10, R45 ;  /* 0x0000000a1e0e7223 */ /* 0x000fc8000000002d */
[----:B------:R-:W-:Y:S01]  /*17d0*/  FFMA R45, R31, R11, R14 ;  /* 0x0000000b1f2d7223 */ /* 0x000fe2000000000e */
[----:B-1----:R-:W-:Y:S01]  /*17e0*/  FFMA R28, R28, R20, R67 ;  /* 0x000000141c1c7223 */ /* 0x002fe20000000043 */
[C---:B---3--:R-:W-:Y:S01]  /*17f0*/  FFMA R12, R24.reuse, R8, R13 ;  /* 0x00000008180c7223 */ /* 0x048fe2000000000d */
[-C--:B------:R-:W-:Y:S02]  /*1800*/  FFMA R24, R24, R20.reuse, R17 ;  /* 0x0000001418187223 */ /* 0x080fe40000000011 */
[----:B------:R-:W-:Y:S01]  /*1810*/  FFMA R29, R29, R21, R28 ;  /* 0x000000151d1d7223 */ /* 0x000fe2000000001c */
[C---:B------:R-:W-:Y:S01]  /*1820*/  FFMA R13, R25.reuse, R9, R12 ;  /* 0x00000009190d7223 */ /* 0x040fe2000000000c */
[-C--:B------:R-:W-:Y:S01]  /*1830*/  FFMA R25, R25, R21.reuse, R24 ;  /* 0x0000001519197223 */ /* 0x080fe20000000018 */
[C---:B----4-:R-:W-:Y:S01]  /*1840*/  FFMA R12, R32.reuse, R20, R43 ;  /* 0x00000014200c7223 */ /* 0x050fe2000000002b */
[----:B------:R-:W-:Y:S01]  /*1850*/  FFMA R32, R32, R8, R41 ;  /* 0x0000000820207223 */ /* 0x000fe20000000029 */
[C---:B------:R-:W-:Y:S01]  /*1860*/  FFMA R14, R26.reuse, R10, R13 ;  /* 0x0000000a1a0e7223 */ /* 0x040fe2000000000d */
[-C--:B------:R-:W-:Y:S01]  /*1870*/  FFMA R26, R26, R22.reuse, R25 ;  /* 0x000000161a1a7223 */ /* 0x080fe20000000019 */
[C---:B------:R-:W-:Y:S01]  /*1880*/  FFMA R13, R33.reuse, R21, R12 ;  /* 0x00000015210d7223 */ /* 0x040fe2000000000c */
[----:B------:R-:W-:Y:S01]  /*1890*/  FFMA R30, R30, R22, R29 ;  /* 0x000000161e1e7223 */ /* 0x000fe2000000001d */
[----:B------:R-:W-:Y:S01]  /*18a0*/  FFMA R33, R33, R9, R32 ;  /* 0x0000000921217223 */ /* 0x000fe20000000020 */
[C---:B------:R-:W-:Y:S01]  /*18b0*/  FFMA R20, R36.reuse, R20, R19 ;  /* 0x0000001424147223 */ /* 0x040fe20000000013 */
[----:B------:R-:W-:Y:S01]  /*18c0*/  FFMA R36, R36, R8, R15 ;  /* 0x0000000824247223 */ /* 0x000fe2000000000f */
[C---:B------:R-:W-:Y:S01]  /*18d0*/  FFMA R8, R34.reuse, R22, R13 ;  /* 0x0000001622087223 */ /* 0x040fe2000000000d */
[C---:B------:R-:W-:Y:S01]  /*18e0*/  FFMA R65, R27.reuse, R11, R14 ;  /* 0x0000000b1b417223 */ /* 0x040fe2000000000e */
[-C--:B------:R-:W-:Y:S01]  /*18f0*/  FFMA R67, R27, R23.reuse, R26 ;  /* 0x000000171b437223 */ /* 0x080fe2000000001a */
[----:B------:R-:W-:Y:S01]  /*1900*/  FFMA R34, R34, R10, R33 ;  /* 0x0000000a22227223 */ /* 0x000fe20000000021 */
[----:B------:R-:W-:Y:S01]  /*1910*/  FFMA R47, R31, R23, R30 ;  /* 0x000000171f2f7223 */ /* 0x000fe2000000001e */
[C---:B------:R-:W-:Y:S01]  /*1920*/  FFMA R33, R37.reuse, R21, R20 ;  /* 0x0000001525217223 */ /* 0x040fe20000000014 */
[----:B------:R-:W-:Y:S01]  /*1930*/  LDS.128 R12, [R53.X4+UR5+0x60] ;  /* 0x00006005350c7984 */ /* 0x000fe20008004c00 */
[----:B------:R-:W-:Y:S01]  /*1940*/  FFMA R37, R37, R9, R36 ;  /* 0x0000000925257223 */ /* 0x000fe20000000024 */
[C---:B------:R-:W-:Y:S01]  /*1950*/  FFMA R9, R35.reuse, R11, R34 ;  /* 0x0000000b23097223 */ /* 0x040fe20000000022 */
[----:B------:R-:W-:Y:S01]  /*1960*/  FFMA R21, R35, R23, R8 ;  /* 0x0000001723157223 */ /* 0x000fe20000000008 */
[----:B------:R-:W1:Y:S01]  /*1970*/  LDS.128 R24, [R63+0x60] ;  /* 0x000060003f187984 */ /* 0x000e620000000c00 */
[C---:B------:R-:W-:Y:S01]  /*1980*/  FFMA R22, R38.reuse, R22, R33 ;  /* 0x0000001626167223 */ /* 0x040fe20000000021 */
[----:B------:R-:W-:-:S02]  /*1990*/  FFMA R10, R38, R10, R37 ;  /* 0x0000000a260a7223 */ /* 0x000fc40000000025 */
[----:B------:R-:W2:Y:S01]  /*19a0*/  LDS.128 R28, [R63+0xe0] ;  /* 0x0000e0003f1c7984 */ /* 0x000ea20000000c00 */
[C---:B------:R-:W-:Y:S01]  /*19b0*/  FFMA R23, R39.reuse, R23, R22 ;  /* 0x0000001727177223 */ /* 0x040fe20000000016 */
[----:B------:R-:W-:Y:S02]  /*19c0*/  FFMA R11, R39, R11, R10 ;  /* 0x0000000b270b7223 */ /* 0x000fe4000000000a */
[----:B------:R-:W3:Y:S04]  /*19d0*/  LDS.128 R16, [R53.X4+UR5+0x1060] ;  /* 0x0010600535107984 */ /* 0x000ee80008004c00 */
[----:B------:R-:W4:Y:S04]  /*19e0*/  LDS.128 R32, [R53.X4+UR5+0x10e0] ;  /* 0x0010e00535207984 */ /* 0x000f280008004c00 */
[----:B------:R-:W4:Y:S04]  /*19f0*/  LDS.128 R40, [R53.X4+UR5+0xe0] ;  /* 0x0000e00535287984 */ /* 0x000f280008004c00 */
[----:B------:R-:W-:Y:S01]  /*1a00*/  LDS.128 R36, [R63+0xf0] ;  /* 0x0000f0003f247984 */ /* 0x000fe20000000c00 */
[C---:B-1----:R-:W-:Y:S01]  /*1a10*/  FFMA R10, R12.reuse, R24, R45 ;  /* 0x000000180c0a7223 */ /* 0x042fe2000000002d */
[----:B--2---:R-:W-:-:S02]  /*1a20*/  FFMA R12, R12, R28, R47 ;  /* 0x0000001c0c0c7223 */ /* 0x004fc4000000002f */
[----:B------:R-:W-:Y:S01]  /*1a30*/  LDS.128 R44, [R53.X4+UR5+0x1070] ;  /* 0x00107005352c7984 */ /* 0x000fe20008004c00 */
[C---:B---3--:R-:W-:Y:S01]  /*1a40*/  FFMA R8, R16.reuse, R24, R65 ;  /* 0x0000001810087223 */ /* 0x048fe20000000041 */
[-C--:B------:R-:W-:Y:S01]  /*1a50*/  FFMA R16, R16, R28.reuse, R67 ;  /* 0x0000001c10107223 */ /* 0x080fe20000000043 */
[C---:B------:R-:W-:Y:S01]  /*1a60*/  FFMA R67, R13.reuse, R29, R12 ;  /* 0x0000001d0d437223 */ /* 0x040fe2000000000c */
[-C--:B------:R-:W-:Y:S01]  /*1a70*/  FFMA R65, R13, R25.reuse, R10 ;  /* 0x000000190d417223 */ /* 0x080fe2000000000a */
[C---:B----4-:R-:W-:Y:S01]  /*1a80*/  FFMA R12, R32.reuse, R28, R21 ;  /* 0x0000001c200c7223 */ /* 0x050fe20000000015 */
[-C--:B------:R-:W-:Y:S01]  /*1a90*/  FFMA R32, R32, R24.reuse, R9 ;  /* 0x0000001820207223 */ /* 0x080fe20000000009 */
[C---:B------:R-:W-:Y:S01]  /*1aa0*/  FFMA R13, R17.reuse, R25, R8 ;  /* 0x00000019110d7223 */ /* 0x040fe20000000008 */
[----:B------:R-:W-:Y:S01]  /*1ab0*/  FFMA R17, R17, R29, R16 ;  /* 0x0000001d11117223 */ /* 0x000fe20000000010 */
[C---:B------:R-:W-:Y:S01]  /*1ac0*/  FFMA R24, R40.reuse, R24, R11 ;  /* 0x0000001828187223 */ /* 0x040fe2000000000b */
[----:B------:R-:W-:Y:S01]  /*1ad0*/  FFMA R28, R40, R28, R23 ;  /* 0x0000001c281c7223 */ /* 0x000fe20000000017 */
[----:B------:R-:W-:Y:S01]  /*1ae0*/  LDS.128 R8, [R53.X4+UR5+0x70] ;  /* 0x0000700535087984 */ /* 0x000fe20008004c00 */
[C---:B------:R-:W-:Y:S01]  /*1af0*/  FFMA R69, R33.reuse, R25, R32 ;  /* 0x0000001921457223 */ /* 0x040fe20000000020 */
[-C--:B------:R-:W-:Y:S01]  /*1b00*/  FFMA R33, R33, R29.reuse, R12 ;  /* 0x0000001d21217223 */ /* 0x080fe2000000000c */
[-C--:B------:R-:W-:Y:S01]  /*1b10*/  FFMA R12, R18, R26.reuse, R13 ;  /* 0x0000001a120c7223 */ /* 0x080fe2000000000d */
[----:B------:R1:W2:Y:S01]  /*1b20*/  LDS.128 R20, [R63+0x70] ;  /* 0x000070003f147984 */ /* 0x0002a20000000c00 */
[C---:B------:R-:W-:Y:S01]  /*1b30*/  FFMA R16, R14.reuse, R26, R65 ;  /* 0x0000001a0e107223 */ /* 0x040fe20000000041 */
[C---:B------:R-:W-:Y:S01]  /*1b40*/  FFMA R29, R41.reuse, R29, R28 ;  /* 0x0000001d291d7223 */ /* 0x040fe2000000001c */
[-C--:B------:R-:W-:Y:S01]  /*1b50*/  FFMA R14, R14, R30.reuse, R67 ;  /* 0x0000001e0e0e7223 */ /* 0x080fe20000000043 */
[----:B------:R-:W-:Y:S01]  /*1b60*/  FFMA R41, R41, R25, R24 ;  /* 0x0000001929297223 */ /* 0x000fe20000000018 */
[----:B------:R-:W-:Y:S01]  /*1b70*/  FFMA R18, R18, R30, R17 ;  /* 0x0000001e12127223 */ /* 0x000fe20000000011 */
[-C--:B------:R-:W-:Y:S01]  /*1b80*/  FFMA R25, R19, R27.reuse, R12 ;  /* 0x0000001b13197223 */ /* 0x080fe2000000000c */
[C---:B------:R-:W-:Y:S01]  /*1b90*/  FFMA R17, R15.reuse, R27, R16 ;  /* 0x0000001b0f117223 */ /* 0x040fe20000000010 */
[C---:B------:R-:W-:Y:S01]  /*1ba0*/  FFMA R12, R34.reuse, R26, R69 ;  /* 0x0000001a220c7223 */ /* 0x040fe20000000045 */
[----:B------:R-:W-:Y:S01]  /*1bb0*/  FFMA R65, R15, R31, R14 ;  /* 0x0000001f0f417223 */ /* 0x000fe2000000000e */
[-C--:B------:R-:W-:Y:S01]  /*1bc0*/  FFMA R34, R34, R30.reuse, R33 ;  /* 0x0000001e22227223 */ /* 0x080fe20000000021 */
[C---:B------:R-:W-:Y:S01]  /*1bd0*/  FFMA R30, R42.reuse, R30, R29 ;  /* 0x0000001e2a1e7223 */ /* 0x040fe2000000001d */
[----:B------:R-:W-:Y:S01]  /*1be0*/  FFMA R29, R35, R27, R12 ;  /* 0x0000001b231d7223 */ /* 0x000fe2000000000c */
[----:B-1----:R-:W-:Y:S01]  /*1bf0*/  FFMA R63, R19, R31, R18 ;  /* 0x0000001f133f7223 */ /* 0x002fe20000000012 */
[----:B------:R-:W1:Y:S01]  /*1c00*/  LDS.128 R12, [R53.X4+UR5+0x10f0] ;  /* 0x0010f005350c7984 */ /* 0x000e620008004c00 */
[----:B------:R-:W-:Y:S01]  /*1c10*/  FFMA R26, R42, R26, R41 ;  /* 0x0000001a2a1a7223 */ /* 0x000fe20000000029 */
[C---:B------:R-:W-:Y:S01]  /*1c20*/  LEA R41, R52.reuse, R57, 0xd ;  /* 0x0000003934297211 */ /* 0x040fe200078e68ff */
[-C--:B------:R-:W-:Y:S01]  /*1c30*/  FFMA R35, R35, R31.reuse, R34 ;  /* 0x0000001f23237223 */ /* 0x080fe20000000022 */
[C---:B------:R-:W-:Y:S01]  /*1c40*/  FFMA R31, R43.reuse, R31, R30 ;  /* 0x0000001f2b1f7223 */ /* 0x040fe2000000001e */
[----:B------:R-:W-:Y:S01]  /*1c50*/  FFMA R27, R43, R27, R26 ;  /* 0x0000001b2b1b7223 */ /* 0x000fe2000000001a */
[----:B------:R-:W-:Y:S01]  /*1c60*/  LEA R43, R52, R59, 0xc ;  /* 0x0000003b342b7211 */ /* 0x000fe200078e60ff */
[C---:B--2---:R-:W-:Y:S01]  /*1c70*/  FFMA R24, R8.reuse, R20, R17 ;  /* 0x0000001408187223 */ /* 0x044fe20000000011 */
[----:B------:R-:W-:Y:S01]  /*1c80*/  FFMA R8, R8, R36, R65 ;  /* 0x0000002408087223 */ /* 0x000fe20000000041 */
[----:B------:R-:W2:Y:S01]  /*1c90*/  LDS.128 R16, [R53.X4+UR5+0xf0] ;  /* 0x0000f00535107984 */ /* 0x000ea20008004c00 */
[----:B------:R-:W-:Y:S01]  /*1ca0*/  USHF.L.U32 UR5, UR4, 0xd, URZ ;  /* 0x0000000d04057899 */ /* 0x000fe2000800063f */
[C---:B------:R-:W-:Y:S01]  /*1cb0*/  FFMA R33, R9.reuse, R21, R24 ;  /* 0x0000001509217223 */ /* 0x040fe20000000018 */
[----:B------:R-:W-:Y:S01]  /*1cc0*/  FFMA R9, R9, R37, R8 ;  /* 0x0000002509097223 */ /* 0x000fe20000000008 */
[----:B------:R-:W-:Y:S01]  /*1cd0*/  MOV R8, R50 ;  /* 0x0000003200087202 */ /* 0x000fe20000000f00 */
[----:B------:R-:W-:Y:S01]  /*1ce0*/  FFMA R24, R44, R36, R63 ;  /* 0x000000242c187223 */ /* 0x000fe2000000003f */
[C---:B------:R-:W-:Y:S01]  /*1cf0*/  FFMA R32, R10.reuse, R22, R33 ;  /* 0x000000160a207223 */ /* 0x040fe20000000021 */
[----:B------:R-:W-:Y:S01]  /*1d00*/  FFMA R10, R10, R38, R9 ;  /* 0x000000260a0a7223 */ /* 0x000fe20000000009 */
[----:B------:R-:W-:Y:S01]  /*1d10*/  MOV R9, R49 ;  /* 0x0000003100097202 */ /* 0x000fe20000000f00 */
[----:B------:R-:W-:Y:S01]  /*1d20*/  FFMA R44, R44, R20, R25 ;  /* 0x000000142c2c7223 */ /* 0x000fe20000000019 */
[----:B------:R-:W-:Y:S01]  /*1d30*/  LEA R33, R52, R59, 0xd ;  /* 0x0000003b34217211 */ /* 0x000fe200078e68ff */
[----:B------:R-:W-:Y:S06]  /*1d40*/  BAR.SYNC 0x0 ;  /* 0x0000000000007b1d */ /* 0x000fec0000000000 */
[----:B------:R-:W-:Y:S01]  /*1d50*/  @!PT LDS RZ, [RZ] ;  /* 0x00000000fffff984 */ /* 0x000fe20000000800 */
[----:B------:R-:W-:Y:S01]  /*1d60*/  @!PT LDS RZ, [RZ] ;  /* 0x00000000fffff984 */ /* 0x000fe20000000800 */
[----:B------:R-:W-:Y:S01]  /*1d70*/  @!PT LDS RZ, [RZ] ;  /* 0x00000000fffff984 */ /* 0x000fe20000000800 */
[----:B------:R3:W-:Y:S01]  /*1d80*/  LDGSTS.E.BYPASS.128 [R33], [R8.64], !P1 ;  /* 0x0000000008217fae */ /* 0x0007e2000c901c48 */
[C---:B------:R-:W-:Y:S01]  /*1d90*/  FFMA R25, R45.reuse, R21, R44 ;  /* 0x000000152d197223 */ /* 0x040fe2000000002c */
[----:B------:R-:W-:Y:S01]  /*1da0*/  FFMA R45, R45, R37, R24 ;  /* 0x000000252d2d7223 */ /* 0x000fe20000000018 */
[----:B------:R-:W-:Y:S01]  /*1db0*/  IADD3 R50, P3, R50, 0x80, RZ ;  /* 0x0000008032327810 */ /* 0x000fe20007f7e0ff */
[----:B------:R-:W-:Y:S01]  /*1dc0*/  FFMA R32, R11, R23, R32 ;  /* 0x000000170b207223 */ /* 0x000fe20000000020 */
[C---:B------:R-:W-:Y:S01]  /*1dd0*/  FFMA R26, R46.reuse, R22, R25 ;  /* 0x000000162e1a7223 */ /* 0x040fe20000000019 */
[----:B------:R-:W-:Y:S01]  /*1de0*/  FFMA R24, R46, R38, R45 ;  /* 0x000000262e187223 */ /* 0x000fe2000000002d */
[----:B------:R-:W-:-:S02]  /*1df0*/  IADD3.X R49, RZ, R49, RZ, P3, !PT ;  /* 0x00000031ff317210 */ /* 0x000fc40001ffe4ff */
[C---:B------:R-:W-:Y:S01]  /*1e00*/  FFMA R46, R47.reuse, R23, R26 ;  /* 0x000000172f2e7223 */ /* 0x040fe2000000001a */
[-C--:B------:R-:W-:Y:S01]  /*1e10*/  FFMA R47, R47, R39.reuse, R24 ;  /* 0x000000272f2f7223 */ /* 0x080fe20000000018 */
[----:B---3--:R-:W-:Y:S01]  /*1e20*/  MOV R8, R48 ;  /* 0x0000003000087202 */ /* 0x008fe20000000f00 */
[----:B------:R-:W-:Y:S01]  /*1e30*/  FFMA R33, R11, R39, R10 ;  /* 0x000000270b217223 */ /* 0x000fe2000000000a */
[-C--:B------:R-:W-:Y:S01]  /*1e40*/  MOV R9, R7.reuse ;  /* 0x0000000700097202 */ /* 0x080fe20000000f00 */
[C---:B-1----:R-:W-:Y:S01]  /*1e50*/  FFMA R10, R12.reuse, R36, R35 ;  /* 0x000000240c0a7223 */ /* 0x042fe20000000023 */
[----:B------:R-:W-:Y:S01]  /*1e60*/  FFMA R12, R12, R20, R29 ;  /* 0x000000140c0c7223 */ /* 0x000fe2000000001d */
[----:B------:R-:W-:Y:S02]  /*1e70*/  IADD3 R48, P2, R48, 0x80, RZ ;  /* 0x0000008030307810 */ /* 0x000fe40007f5e0ff */
[----:B------:R1:W-:Y:S02]  /*1e80*/  LDGSTS.E.BYPASS.128 [R41], [R8.64], !P1 ;  /* 0x0000000008297fae */ /* 0x0003e4000c901c48 */
[----:B------:R-:W-:-:S02]  /*1e90*/  IADD3.X R7, RZ, R7, RZ, P2, !PT ;  /* 0x00000007ff077210 */ /* 0x000fc400017fe4ff */
[----:B------:R-:W0:Y:S01]  /*1ea0*/  LDGDEPBAR ;  /* 0x00000000000079af */ /* 0x000e220000000000 */
[C---:B--2---:R-:W-:Y:S01]  /*1eb0*/  FFMA R36, R16.reuse, R36, R31 ;  /* 0x0000002410247223 */ /* 0x044fe2000000001f */
[----:B------:R-:W-:Y:S01]  /*1ec0*/  FFMA R16, R16, R20, R27 ;  /* 0x0000001410107223 */ /* 0x000fe2000000001b */
[----:B-1----:R-:W-:Y:S02]  /*1ed0*/  MOV R8, R6 ;  /* 0x0000000600087202 */ /* 0x002fe40000000f00 */
[----:B------:R-:W-:-:S05]  /*1ee0*/  MOV R9, R5 ;  /* 0x0000000500097202 */ /* 0x000fca0000000f00 */
[----:B------:R1:W-:Y:S01]  /*1ef0*/  LDGSTS.E.BYPASS.128 [R43+0x8000], [R8.64], !P1 ;  /* 0x08000000082b7fae */ /* 0x0003e2000c901c48 */
[----:B------:R-:W-:-:S03]  /*1f00*/  IADD3 R6, P1, R6, 0x80, RZ ;  /* 0x0000008006067810 */ /* 0x000fc60007f3e0ff */
[----:B------:R-:W0:Y:S01]  /*1f10*/  LDGDEPBAR ;  /* 0x00000000000079af */ /* 0x000e220000000000 */
[----:B------:R-:W-:Y:S01]  /*1f20*/  IADD3.X R5, RZ, R5, RZ, P1, !PT ;  /* 0x00000005ff057210 */ /* 0x000fe20000ffe4ff */
[-C--:B-1----:R-:W-:Y:S01]  /*1f30*/  FFMA R9, R13, R37.reuse, R10 ;  /* 0x000000250d097223 */ /* 0x082fe2000000000a */
[----:B------:R-:W-:Y:S01]  /*1f40*/  FFMA R37, R17, R37, R36 ;  /* 0x0000002511257223 */ /* 0x000fe20000000024 */
[-C--:B------:R-:W-:Y:S01]  /*1f50*/  FFMA R13, R13, R21.reuse, R12 ;  /* 0x000000150d0d7223 */ /* 0x080fe2000000000c */
        /* <DEDUP_REMOVED lines=9> */
[----:B------:R-:W-:-:S04]  /*1ff0*/  DEPBAR.LE SB0, 0x6 ;  /* 0x000081800000791a */ /* 0x000fc80000000000 */
[----:B------:R-:W-:Y:S06]  /*2000*/  BAR.SYNC 0x0 ;  /* 0x0000000000007b1d */ /* 0x000fec0000000000 */
[----:B------:R-:W-:Y:S01]  /*2010*/  @P0 CALL.REL.NOINC `(.L_x_0) ;  /* 0x0000001000000944 */ /* 0x000fe20003c00000 */
[----:B------:R-:W-:Y:S05]  /*2020*/  BRA `(.L_x_1) ;  /* 0xffffea8000007947 */ /* 0x000fea000383ffff */
.L_x_0:
[----:B------:R-:W-:Y:S01]  /*2030*/  LOP3.LUT R60, R60, 0x1e, RZ, 0xc0, !PT ;  /* 0x0000001e3c3c7812 */ /* 0x000fe200078ec0ff */
[----:B------:R-:W-:Y:S01]  /*2040*/  IMAD R56, R61, 0x24, R56 ;  /* 0x000000243d387824 */ /* 0x000fe200078e0238 */
[----:B------:R-:W-:-:S04]  /*2050*/  DEPBAR.LE SB0, 0x0 ;  /* 0x000080000000791a */ /* 0x000fc80000000000 */
[----:B------:R-:W-:Y:S01]  /*2060*/  IMAD R60, R60, 0x24, R55 ;  /* 0x000000243c3c7824 */ /* 0x000fe200078e0237 */
[----:B------:R-:W-:Y:S06]  /*2070*/  BAR.SYNC 0x0 ;  /* 0x0000000000007b1d */ /* 0x000fec0000000000 */
[----:B------:R-:W-:Y:S01]  /*2080*/  STS.64 [R60.X4], R32 ;  /* 0x000000203c007388 */ /* 0x000fe20000004a00 */
[----:B------:R-:W-:-:S03]  /*2090*/  LOP3.LUT R3, R3, 0x1c, R58, 0xf8, !PT ;  /* 0x0000001c03037812 */ /* 0x000fc600078ef83a */
[----:B------:R-:W-:Y:S04]  /*20a0*/  STS.64 [R60.X4+0x90], R38 ;  /* 0x000090263c007388 */ /* 0x000fe80000004a00 */
[----:B------:R-:W-:Y:S06]  /*20b0*/  BAR.SYNC 0x0 ;  /* 0x0000000000007b1d */ /* 0x000fec0000000000 */
[----:B------:R-:W1:Y:S04]  /*20c0*/  LDS.128 R8, [R56.X4] ;  /* 0x0000000038087984 */ /* 0x000e680000004c00 */
[----:B------:R-:W-:Y:S06]  /*20d0*/  BAR.SYNC 0x0 ;  /* 0x0000000000007b1d */ /* 0x000fec0000000000 */
[----:B------:R-:W-:Y:S01]  /*20e0*/  ISETP.GE.AND P0, PT, R3, 0xb0, PT ;  /* 0x000000b00300780c */ /* 0x000fe20003f06270 */
[C---:B------:R-:W-:Y:S01]  /*20f0*/  IMAD R7, R0.reuse, 0xb0, R3 ;  /* 0x000000b000077824 */ /* 0x040fe200078e0203 */
[----:B------:R-:W-:Y:S02]  /*2100*/  STS.64 [R60.X4], R46 ;  /* 0x0000002e3c007388 */ /* 0x000fe40000004a00 */
[----:B------:R-:W-:Y:S01]  /*2110*/  ISETP.LT.AND P1, PT, R0, R62, !P0 ;  /* 0x0000003e0000720c */ /* 0x000fe20004721270 */
[----:B------:R-:W-:Y:S01]  /*2120*/  IMAD.WIDE R6, R7, R4, c[0x0][0x170] ;  /* 0x00005c0007067625 */ /* 0x000fe200078e0204 */
[----:B------:R-:W-:Y:S01]  /*2130*/  ISETP.LT.AND P0, PT, R2, R62, !P0 ;  /* 0x0000003e0200720c */ /* 0x000fe20004701270 */
[----:B------:R-:W-:Y:S04]  /*2140*/  STS.64 [R60.X4+0x90], R34 ;  /* 0x000090223c007388 */ /* 0x000fe80000004a00 */
[----:B------:R-:W-:Y:S06]  /*2150*/  BAR.SYNC 0x0 ;  /* 0x0000000000007b1d */ /* 0x000fec0000000000 */
[----:B-1----:R1:W-:Y:S02]  /*2160*/  @P1 STG.E.128 [R6.64], R8 ;  /* 0x0000000806001986 */ /* 0x0023e4000c101d08 */
[----:B------:R-:W-:Y:S05]  /*2170*/  @!P0 EXIT ;  /* 0x000000000000894d */ /* 0x000fea0003800000 */
[----:B------:R-:W2:Y:S01]  /*2180*/  LDS.128 R56, [R56.X4] ;  /* 0x0000000038387984 */ /* 0x000ea20000004c00 */
[----:B------:R-:W-:-:S04]  /*2190*/  IMAD R5, R2, 0xb0, R3 ;  /* 0x000000b002057824 */ /* 0x000fc800078e0203 */
[----:B------:R-:W-:-:S05]  /*21a0*/  IMAD.WIDE R4, R5, R4, c[0x0][0x170] ;  /* 0x00005c0005047625 */ /* 0x000fca00078e0204 */
[----:B--2---:R-:W-:Y:S01]  /*21b0*/  STG.E.128 [R4.64], R56 ;  /* 0x0000003804007986 */ /* 0x004fe2000c101d08 */
[----:B------:R-:W-:Y:S05]  /*21c0*/  EXIT ;  /* 0x000000000000794d */ /* 0x000fea0003800000 */
.L_x_2:
[----:B------:R-:W-:-:S00]  /*21d0*/  BRA `(.L_x_2) ;  /* 0xfffffff000007947 */ /* 0x000fc0000383ffff */
[----:B------:R-:W-:-:S00]  /*21e0*/  NOP ;  /* 0x0000000000007918 */ /* 0x000fc00000000000 */
        /* <DEDUP_REMOVED lines=9> */
.L_x_3:


//--------------------- .nv.shared.triton_mm      --------------------------
	.section	.nv.shared.triton_mm,"aw",@nobits
	.align	16
